//
// Generated by NVIDIA NVVM Compiler
//
// Compiler Build ID: CL-36424714
// Cuda compilation tools, release 13.0, V13.0.88
// Based on NVVM 20.0.0
//

.version 9.0
.target sm_100
.address_size 64

	// .globl	_Z12tensorMatMulP6__halfS0_S0_

.visible .entry _Z12tensorMatMulP6__halfS0_S0_(
	.param .u64 .ptr .align 1 _Z12tensorMatMulP6__halfS0_S0__param_0,
	.param .u64 .ptr .align 1 _Z12tensorMatMulP6__halfS0_S0__param_1,
	.param .u64 .ptr .align 1 _Z12tensorMatMulP6__halfS0_S0__param_2
)
{
	.reg .b16 	%rs<2>;
	.reg .b32 	%r<23>;
	.reg .b64 	%rd<7>;
	.reg .b64 	%fd<2>;

	ld.param.u64 	%rd1, [_Z12tensorMatMulP6__halfS0_S0__param_0];
	ld.param.u64 	%rd2, [_Z12tensorMatMulP6__halfS0_S0__param_1];
	ld.param.u64 	%rd3, [_Z12tensorMatMulP6__halfS0_S0__param_2];
	mov.f64 	%fd1, 0d0000000000000000;
	// begin inline asm
	{  cvt.rn.f16.f64 %rs1, %fd1;}

	// end inline asm
	mov.b32 	%r1, {%rs1, %rs1};
	cvta.to.global.u64 	%rd4, %rd1;
	cvta.to.global.u64 	%rd5, %rd2;
	cvta.to.global.u64 	%rd6, %rd3;
	mov.b32 	%r2, 16;
	wmma.load.a.sync.aligned.row.m16n16k16.global.f16 	{%r3, %r4, %r5, %r6, %r7, %r8, %r9, %r10}, [%rd4], %r2;
	wmma.load.b.sync.aligned.row.m16n16k16.global.f16 	{%r11, %r12, %r13, %r14, %r15, %r16, %r17, %r18}, [%rd5], %r2;
	wmma.mma.sync.aligned.row.row.m16n16k16.f16.f16 {%r19, %r20, %r21, %r22}, {%r3, %r4, %r5, %r6, %r7, %r8, %r9, %r10}, {%r11, %r12, %r13, %r14, %r15, %r16, %r17, %r18}, {%r1, %r1, %r1, %r1};
	wmma.store.d.sync.aligned.row.m16n16k16.global.f16 	[%rd6], {%r19, %r20, %r21, %r22}, %r2;
	ret;

}


// ===== COMPILED SASS (sm_100) =====

	.target	sm_100

	.elftype	@"ET_EXEC"


//--------------------- .note.nv.tkinfo           --------------------------
	.section	.note.nv.tkinfo,"",@"SHT_NOTE"
	.sectionflags	@"SHF_NOTE_NV_TKINFO"
	.tkinfo
        /*0018*/ 	.word	0x00000002
        /*0030*/ 	.string	""
        /*0030*/ 	.string	"ptxas"
        /*0030*/ 	.string	"Cuda compilation tools, release 13.0, V13.0.88"
        /*0030*/ 	.string	"Build cuda_13.0.r13.0/compiler.36424714_0"
        /*0030*/ 	.string	"-arch sm_100 -m 64 "



//--------------------- .note.nv.cuinfo           --------------------------
	.section	.note.nv.cuinfo,"",@"SHT_NOTE"
	.sectionflags	@"SHF_NOTE_NV_CUINFO"
        /*0018*/ 	.short	0x0002
        /*001a*/ 	.short	0x0064
        /*001c*/ 	.short	0x0082
	.zero		2


//--------------------- .nv.info                  --------------------------
	.section	.nv.info,"",@"SHT_CUDA_INFO"
	.align	4


	//----- nvinfo : EIATTR_REGCOUNT
	.align		4
        /*0000*/ 	.byte	0x04, 0x2f
        /*0002*/ 	.short	(.L_1 - .L_0)
	.align		4
.L_0:
        /*0004*/ 	.word	index@(_Z12tensorMatMulP6__halfS0_S0_)
        /*0008*/ 	.word	0x00000016


	//----- nvinfo : EIATTR_FRAME_SIZE
	.align		4
.L_1:
        /*000c*/ 	.byte	0x04, 0x11
        /*000e*/ 	.short	(.L_3 - .L_2)
	.align		4
.L_2:
        /*0010*/ 	.word	index@(_Z12tensorMatMulP6__halfS0_S0_)
        /*0014*/ 	.word	0x00000000


	//----- nvinfo : EIATTR_MIN_STACK_SIZE
	.align		4
.L_3:
        /*0018*/ 	.byte	0x04, 0x12
        /*001a*/ 	.short	(.L_5 - .L_4)
	.align		4
.L_4:
        /*001c*/ 	.word	index@(_Z12tensorMatMulP6__halfS0_S0_)
        /*0020*/ 	.word	0x00000000
.L_5:


//--------------------- .nv.compat                --------------------------
	.section	.nv.compat,"",@"SHT_CUDA_COMPAT_INFO"
	.align	4
        /*0000*/ 	.byte	0x02, 0x09, 0x00, 0x00, 0x02, 0x02, 0x01, 0x00, 0x02, 0x05, 0x05, 0x00, 0x03, 0x07, 0x01, 0x01
        /*0010*/ 	.byte	0x02, 0x03, 0x00, 0x00, 0x02, 0x06, 0x01, 0x00, 0x04, 0x0b, 0x08, 0x00, 0x09, 0x00, 0x00, 0x00
        /*0020*/ 	.byte	0x00, 0x00, 0x00, 0x00


//--------------------- .nv.info._Z12tensorMatMulP6__halfS0_S0_ --------------------------
	.section	.nv.info._Z12tensorMatMulP6__halfS0_S0_,"",@"SHT_CUDA_INFO"
	.sectionflags	@""
	.align	4


	//----- nvinfo : EIATTR_CUDA_API_VERSION
	.align		4
        /*0000*/ 	.byte	0x04, 0x37
        /*0002*/ 	.short	(.L_7 - .L_6)
.L_6:
        /*0004*/ 	.word	0x00000082


	//----- nvinfo : EIATTR_KPARAM_INFO
	.align		4
.L_7:
        /*0008*/ 	.byte	0x04, 0x17
        /*000a*/ 	.short	(.L_9 - .L_8)
.L_8:
        /*000c*/ 	.word	0x00000000
        /*0010*/ 	.short	0x0002
        /*0012*/ 	.short	0x0010
        /*0014*/ 	.byte	0x00, 0xf5, 0x21, 0x00


	//----- nvinfo : EIATTR_KPARAM_INFO
	.align		4
.L_9:
        /*0018*/ 	.byte	0x04, 0x17
        /*001a*/ 	.short	(.L_11 - .L_10)
.L_10:
        /*001c*/ 	.word	0x00000000
        /*0020*/ 	.short	0x0001
        /*0022*/ 	.short	0x0008
        /*0024*/ 	.byte	0x00, 0xf5, 0x21, 0x00


	//----- nvinfo : EIATTR_KPARAM_INFO
	.align		4
.L_11:
        /*0028*/ 	.byte	0x04, 0x17
        /*002a*/ 	.short	(.L_13 - .L_12)
.L_12:
        /*002c*/ 	.word	0x00000000
        /*0030*/ 	.short	0x0000
        /*0032*/ 	.short	0x0000
        /*0034*/ 	.byte	0x00, 0xf5, 0x21, 0x00


	//----- nvinfo : EIATTR_SPARSE_MMA_MASK
	.align		4
.L_13:
        /*0038*/ 	.byte	0x03, 0x50
        /*003a*/ 	.short	0x0000


	//----- nvinfo : EIATTR_WMMA_USED
	.align		4
        /*003c*/ 	.byte	0x01, 0x2b
	.zero		2


	//----- nvinfo : EIATTR_MAXREG_COUNT
	.align		4
        /*0040*/ 	.byte	0x03, 0x1b
        /*0042*/ 	.short	0x00ff


	//----- nvinfo : EIATTR_MERCURY_ISA_VERSION
	.align		4
        /*0044*/ 	.byte	0x03, 0x5f
        /*0046*/ 	.short	0x0101


	//----- nvinfo : EIATTR_VRC_CTA_INIT_COUNT
	.align		4
        /*0048*/ 	.byte	0x02, 0x4a
	.zero		1
	.zero		1


	//----- nvinfo : EIATTR_EXIT_INSTR_OFFSETS
	.align		4
        /*004c*/ 	.byte	0x04, 0x1c
        /*004e*/ 	.short	(.L_15 - .L_14)


	//   ....[0]....
.L_14:
        /*0050*/ 	.word	0x00000210


	//----- nvinfo : EIATTR_CBANK_PARAM_SIZE
	.align		4
.L_15:
        /*0054*/ 	.byte	0x03, 0x19
        /*0056*/ 	.short	0x0018


	//----- nvinfo : EIATTR_PARAM_CBANK
	.align		4
        /*0058*/ 	.byte	0x04, 0x0a
        /*005a*/ 	.short	(.L_17 - .L_16)
	.align		4
.L_16:
        /*005c*/ 	.word	index@(.nv.constant0._Z12tensorMatMulP6__halfS0_S0_)
        /*0060*/ 	.short	0x0380
        /*0062*/ 	.short	0x0018


	//----- nvinfo : EIATTR_SW_WAR
	.align		4
.L_17:
        /*0064*/ 	.byte	0x04, 0x36
        /*0066*/ 	.short	(.L_19 - .L_18)
.L_18:
        /*0068*/ 	.word	0x00000008
.L_19:


//--------------------- .nv.callgraph             --------------------------
	.section	.nv.callgraph,"",@"SHT_CUDA_CALLGRAPH"
	.align	4
	.sectionentsize	8
	.align		4
        /*0000*/ 	.word	0x00000000
	.align		4
        /*0004*/ 	.word	0xffffffff
	.align		4
        /*0008*/ 	.word	0x00000000
	.align		4
        /*000c*/ 	.word	0xfffffffe
	.align		4
        /*0010*/ 	.word	0x00000000
	.align		4
        /*0014*/ 	.word	0xfffffffd
	.align		4
        /*0018*/ 	.word	0x00000000
	.align		4
        /*001c*/ 	.word	0xfffffffc


//--------------------- .text._Z12tensorMatMulP6__halfS0_S0_ --------------------------
	.section	.text._Z12tensorMatMulP6__halfS0_S0_,"ax",@progbits
	.align	128
        .global         _Z12tensorMatMulP6__halfS0_S0_
        .type           _Z12tensorMatMulP6__halfS0_S0_,@function
        .size           _Z12tensorMatMulP6__halfS0_S0_,(.L_x_1 - _Z12tensorMatMulP6__halfS0_S0_)
        .other          _Z12tensorMatMulP6__halfS0_S0_,@"STO_CUDA_ENTRY STV_DEFAULT"
_Z12tensorMatMulP6__halfS0_S0_:
.text._Z12tensorMatMulP6__halfS0_S0_:
[----:B------:R-:W-:Y:S01]  /*0000*/  LDC R1, c[0x0][0x37c] ;  /* 0x0000df00ff017b82 */ /* 0x000fe20000000800 */
[----:B------:R-:W0:Y:S01]  /*0010*/  S2R R5, SR_LANEID ;  /* 0x0000000000057919 */ /* 0x000e220000000000 */
[----:B------:R-:W1:Y:S01]  /*0020*/  LDCU.128 UR8, c[0x0][0x380] ;  /* 0x00007000ff0877ac */ /* 0x000e620008000c00 */
[----:B------:R-:W-:Y:S01]  /*0030*/  IMAD.MOV.U32 R3, RZ, RZ, RZ ;  /* 0x000000ffff037224 */ /* 0x000fe200078e00ff */
[----:B------:R-:W2:Y:S01]  /*0040*/  LDCU.64 UR4, c[0x0][0x358] ;  /* 0x00006b00ff0477ac */ /* 0x000ea20008000a00 */
[----:B------:R-:W3:Y:S01]  /*0050*/  LDCU.64 UR6, c[0x0][0x390] ;  /* 0x00007200ff0677ac */ /* 0x000ee20008000a00 */
[----:B0-----:R-:W-:Y:S02]  /*0060*/  LOP3.LUT R2, R5, 0x3, RZ, 0xc0, !PT ;  /* 0x0000000305027812 */ /* 0x001fe400078ec0ff */
[----:B------:R-:W-:-:S05]  /*0070*/  SHF.R.U32.HI R5, RZ, 0x2, R5 ;  /* 0x00000002ff057819 */ /* 0x000fca0000011605 */
[----:B------:R-:W-:-:S03]  /*0080*/  IMAD.WIDE.U32 R2, R5, 0x8, R2 ;  /* 0x0000000805027825 */ /* 0x000fc600078e0002 */
[----:B-1----:R-:W-:-:S04]  /*0090*/  LEA R10, P0, R2, UR10, 0x2 ;  /* 0x0000000a020a7c11 */ /* 0x002fc8000f8010ff */
[----:B------:R-:W-:-:S05]  /*00a0*/  LEA.HI.X R11, R2, UR11, R3, 0x2, P0 ;  /* 0x0000000b020b7c11 */ /* 0x000fca00080f1403 */
[----:B--2---:R-:W2:Y:S04]  /*00b0*/  LDG.E R0, desc[UR4][R10.64] ;  /* 0x000000040a007981 */ /* 0x004ea8000c1e1900 */
[----:B------:R-:W4:Y:S04]  /*00c0*/  LDG.E R12, desc[UR4][R10.64+0x100] ;  /* 0x000100040a0c7981 */ /* 0x000f28000c1e1900 */
[----:B------:R-:W5:Y:S04]  /*00d0*/  LDG.E R13, desc[UR4][R10.64+0x10] ;  /* 0x000010040a0d7981 */ /* 0x000f68000c1e1900 */
[----:B------:R-:W3:Y:S01]  /*00e0*/  LDG.E R14, desc[UR4][R10.64+0x110] ;  /* 0x000110040a0e7981 */ /* 0x000ee2000c1e1900 */
[----:B------:R-:W-:-:S04]  /*00f0*/  LEA R8, P0, R2, UR8, 0x2 ;  /* 0x0000000802087c11 */ /* 0x000fc8000f8010ff */
[----:B------:R-:W-:-:S05]  /*0100*/  LEA.HI.X R9, R2, UR9, R3, 0x2, P0 ;  /* 0x0000000902097c11 */ /* 0x000fca00080f1403 */
[----:B------:R-:W3:Y:S04]  /*0110*/  LDG.E R4, desc[UR4][R8.64] ;  /* 0x0000000408047981 */ /* 0x000ee8000c1e1900 */
[----:B------:R-:W3:Y:S04]  /*0120*/  LDG.E R5, desc[UR4][R8.64+0x100] ;  /* 0x0001000408057981 */ /* 0x000ee8000c1e1900 */
[----:B------:R-:W3:Y:S04]  /*0130*/  LDG.E R6, desc[UR4][R8.64+0x10] ;  /* 0x0000100408067981 */ /* 0x000ee8000c1e1900 */
[----:B------:R-:W3:Y:S04]  /*0140*/  LDG.E R7, desc[UR4][R8.64+0x110] ;  /* 0x0001100408077981 */ /* 0x000ee8000c1e1900 */
[----:B--2---:R-:W-:Y:S04]  /*0150*/  MOVM.16.MT88 R16, R0 ;  /* 0x000000000010723a */ /* 0x004fe80000000000 */
[----:B----4-:R-:W0:Y:S04]  /*0160*/  MOVM.16.MT88 R17, R12 ;  /* 0x000000000c11723a */ /* 0x010e280000000000 */
[----:B-----5:R-:W-:Y:S04]  /*0170*/  MOVM.16.MT88 R18, R13 ;  /* 0x000000000d12723a */ /* 0x020fe80000000000 */
[----:B---3--:R-:W1:Y:S01]  /*0180*/  MOVM.16.MT88 R19, R14 ;  /* 0x000000000e13723a */ /* 0x008e620000000000 */
[C---:B0-----:R-:W-:Y:S08]  /*0190*/  HMMA.16816.F16 R16, R4.reuse, R16, RZ ;  /* 0x000000100410723c */ /* 0x041ff000000008ff */
[----:B-1----:R-:W-:Y:S01]  /*01a0*/  HMMA.16816.F16 R18, R4, R18, RZ ;  /* 0x000000120412723c */ /* 0x002fe200000008ff */
[----:B------:R-:W-:-:S04]  /*01b0*/  LEA R4, P0, R2, UR6, 0x2 ;  /* 0x0000000602047c11 */ /* 0x000fc8000f8010ff */
[----:B------:R-:W-:-:S06]  /*01c0*/  LEA.HI.X R5, R2, UR7, R3, 0x2, P0 ;  /* 0x0000000702057c11 */ /* 0x000fcc00080f1403 */
[----:B------:R-:W-:Y:S04]  /*01d0*/  STG.E desc[UR4][R4.64], R16 ;  /* 0x0000001004007986 */ /* 0x000fe8000c101904 */
[----:B------:R-:W-:Y:S04]  /*01e0*/  STG.E desc[UR4][R4.64+0x100], R17 ;  /* 0x0001001104007986 */ /* 0x000fe8000c101904 */
[----:B------:R-:W-:Y:S04]  /*01f0*/  STG.E desc[UR4][R4.64+0x10], R18 ;  /* 0x0000101204007986 */ /* 0x000fe8000c101904 */
[----:B------:R-:W-:Y:S01]  /*0200*/  STG.E desc[UR4][R4.64+0x110], R19 ;  /* 0x0001101304007986 */ /* 0x000fe2000c101904 */
[----:B------:R-:W-:Y:S05]  /*0210*/  EXIT ;  /* 0x000000000000794d */ /* 0x000fea0003800000 */
.L_x_0:
[----:B------:R-:W-:-:S00]  /*0220*/  BRA `(.L_x_0) ;  /* 0xfffffffc00fc7947 */ /* 0x000fc0000383ffff */
[----:B------:R-:W-:-:S00]  /*0230*/  NOP ;  /* 0x0000000000007918 */ /* 0x000fc00000000000 */
        /* <DEDUP_REMOVED lines=12> */
.L_x_1:


//--------------------- .nv.shared.reserved.0     --------------------------
	.section	.nv.shared.reserved.0,"aw",@nobits
	.weak		__nv_reservedSMEM_offset_0_alias
	.size		__nv_reservedSMEM_offset_0_alias, 0, 64
	.other		__nv_reservedSMEM_offset_0_alias,@"STO_CUDA_RESERVED_SHARED STV_DEFAULT"
__nv_reservedSMEM_offset_0_alias:
	.zero		0
	.zero		64


//--------------------- .nv.constant0._Z12tensorMatMulP6__halfS0_S0_ --------------------------
	.section	.nv.constant0._Z12tensorMatMulP6__halfS0_S0_,"a",@progbits
	.sectionflags	@""
	.align	4
.nv.constant0._Z12tensorMatMulP6__halfS0_S0_:
	.zero		920


//--------------------- SYMBOLS --------------------------

	.type		.nv.reservedSmem.offset0,@object
	.size		.nv.reservedSmem.offset0,0x4
